//
// Generated by NVIDIA NVVM Compiler
//
// Compiler Build ID: CL-36424714
// Cuda compilation tools, release 13.0, V13.0.88
// Based on NVVM 20.0.0
//

.version 9.0
.target sm_100
.address_size 64

	// .globl	_Z7copy_ifPiS_iiii
// _ZZ7copy_ifPiS_iiiiE8blockRes has been demoted

.visible .entry _Z7copy_ifPiS_iiii(
	.param .u64 .ptr .align 1 _Z7copy_ifPiS_iiii_param_0,
	.param .u64 .ptr .align 1 _Z7copy_ifPiS_iiii_param_1,
	.param .u32 _Z7copy_ifPiS_iiii_param_2,
	.param .u32 _Z7copy_ifPiS_iiii_param_3,
	.param .u32 _Z7copy_ifPiS_iiii_param_4,
	.param .u32 _Z7copy_ifPiS_iiii_param_5
)
{
	.reg .pred 	%p<45>;
	.reg .b32 	%r<147>;
	.reg .b64 	%rd<40>;
	// demoted variable
	.shared .align 4 .u32 _ZZ7copy_ifPiS_iiiiE8blockRes;
	ld.param.u64 	%rd6, [_Z7copy_ifPiS_iiii_param_0];
	ld.param.u32 	%r53, [_Z7copy_ifPiS_iiii_param_3];
	ld.param.u32 	%r54, [_Z7copy_ifPiS_iiii_param_4];
	ld.param.u32 	%r52, [_Z7copy_ifPiS_iiii_param_5];
	cvta.to.global.u64 	%rd1, %rd6;
	mov.u32 	%r137, %ctaid.x;
	mov.u32 	%r2, %tid.x;
	and.b32  	%r3, %r2, 31;
	mul.lo.s32 	%r4, %r54, %r53;
	setp.ge.s32 	%p1, %r137, %r4;
	@%p1 bra 	$L__BB0_39;
	and.b32  	%r5, %r2, 992;
	add.s32 	%r6, %r2, 128;
	and.b32  	%r55, %r6, 2016;
	max.s32 	%r56, %r52, %r55;
	add.s32 	%r57, %r56, %r3;
	not.b32 	%r58, %r2;
	add.s32 	%r7, %r57, %r58;
	and.b32  	%r8, %r7, 384;
	cvt.u64.u32 	%rd2, %r2;
	add.s32 	%r9, %r2, 256;
	add.s32 	%r10, %r2, 384;
	mov.u32 	%r11, %nctaid.x;
$L__BB0_2:
	setp.ne.s32 	%p2, %r2, 0;
	@%p2 bra 	$L__BB0_4;
	mov.b32 	%r59, 0;
	st.shared.u32 	[_ZZ7copy_ifPiS_iiiiE8blockRes], %r59;
$L__BB0_4:
	setp.ge.s32 	%p3, %r5, %r52;
	bar.sync 	0;
	@%p3 bra 	$L__BB0_38;
	setp.eq.s32 	%p4, %r8, 384;
	shr.u32 	%r60, %r137, 2;
	mul.lo.s32 	%r61, %r137, 4800;
	mad.lo.s32 	%r62, %r60, 23040000, %r61;
	cvt.u64.u32 	%rd3, %r62;
	mov.u32 	%r141, %r2;
	@%p4 bra 	$L__BB0_20;
	setp.ge.s32 	%p5, %r2, %r52;
	add.s64 	%rd7, %rd2, %rd3;
	shl.b64 	%rd8, %rd7, 2;
	add.s64 	%rd4, %rd1, %rd8;
	ld.global.u32 	%r63, [%rd4];
	setp.lt.s32 	%p6, %r63, 1;
	or.pred  	%p7, %p5, %p6;
	@%p7 bra 	$L__BB0_10;
	// begin inline asm
	activemask.b32 %r64;
	// end inline asm
	// begin inline asm
	mov.u32 %r65, %lanemask_lt;
	// end inline asm
	and.b32  	%r15, %r65, %r64;
	setp.ne.s32 	%p8, %r15, 0;
	mov.b32 	%r138, 0;
	@%p8 bra 	$L__BB0_9;
	popc.b32 	%r67, %r64;
	atom.shared.add.u32 	%r138, [_ZZ7copy_ifPiS_iiiiE8blockRes], %r67;
$L__BB0_9:
	brev.b32 	%r68, %r64;
	bfind.shiftamt.u32 	%r69, %r68;
	shfl.sync.idx.b32	%r70|%p9, %r138, %r69, 31, %r64;
	popc.b32 	%r71, %r15;
	add.s32 	%r72, %r70, %r71;
	cvt.s64.s32 	%rd9, %r72;
	add.s64 	%rd10, %rd9, %rd3;
	shl.b64 	%rd11, %rd10, 2;
	add.s64 	%rd12, %rd1, %rd11;
	st.global.u32 	[%rd12], %r63;
$L__BB0_10:
	setp.eq.s32 	%p10, %r8, 0;
	mov.u32 	%r141, %r6;
	@%p10 bra 	$L__BB0_20;
	setp.ge.s32 	%p11, %r6, %r52;
	ld.global.u32 	%r73, [%rd4+512];
	setp.lt.s32 	%p12, %r73, 1;
	or.pred  	%p13, %p11, %p12;
	@%p13 bra 	$L__BB0_15;
	// begin inline asm
	activemask.b32 %r74;
	// end inline asm
	// begin inline asm
	mov.u32 %r75, %lanemask_lt;
	// end inline asm
	and.b32  	%r20, %r75, %r74;
	setp.ne.s32 	%p14, %r20, 0;
	mov.b32 	%r139, 0;
	@%p14 bra 	$L__BB0_14;
	popc.b32 	%r77, %r74;
	atom.shared.add.u32 	%r139, [_ZZ7copy_ifPiS_iiiiE8blockRes], %r77;
$L__BB0_14:
	brev.b32 	%r78, %r74;
	bfind.shiftamt.u32 	%r79, %r78;
	shfl.sync.idx.b32	%r80|%p15, %r139, %r79, 31, %r74;
	popc.b32 	%r81, %r20;
	add.s32 	%r82, %r80, %r81;
	cvt.s64.s32 	%rd13, %r82;
	add.s64 	%rd14, %rd13, %rd3;
	shl.b64 	%rd15, %rd14, 2;
	add.s64 	%rd16, %rd1, %rd15;
	st.global.u32 	[%rd16], %r73;
$L__BB0_15:
	setp.eq.s32 	%p16, %r8, 128;
	mov.u32 	%r141, %r9;
	@%p16 bra 	$L__BB0_20;
	setp.ge.s32 	%p17, %r9, %r52;
	ld.global.u32 	%r83, [%rd4+1024];
	setp.lt.s32 	%p18, %r83, 1;
	or.pred  	%p19, %p17, %p18;
	mov.u32 	%r141, %r10;
	@%p19 bra 	$L__BB0_20;
	// begin inline asm
	activemask.b32 %r84;
	// end inline asm
	// begin inline asm
	mov.u32 %r85, %lanemask_lt;
	// end inline asm
	and.b32  	%r25, %r85, %r84;
	setp.ne.s32 	%p20, %r25, 0;
	mov.b32 	%r140, 0;
	@%p20 bra 	$L__BB0_19;
	popc.b32 	%r87, %r84;
	atom.shared.add.u32 	%r140, [_ZZ7copy_ifPiS_iiiiE8blockRes], %r87;
$L__BB0_19:
	brev.b32 	%r88, %r84;
	bfind.shiftamt.u32 	%r89, %r88;
	shfl.sync.idx.b32	%r90|%p21, %r140, %r89, 31, %r84;
	popc.b32 	%r91, %r25;
	add.s32 	%r92, %r90, %r91;
	cvt.s64.s32 	%rd17, %r92;
	add.s64 	%rd18, %rd17, %rd3;
	shl.b64 	%rd19, %rd18, 2;
	add.s64 	%rd20, %rd1, %rd19;
	st.global.u32 	[%rd20], %r83;
	mov.u32 	%r141, %r10;
$L__BB0_20:
	setp.lt.u32 	%p22, %r7, 384;
	@%p22 bra 	$L__BB0_38;
$L__BB0_21:
	cvt.u64.u32 	%rd21, %r141;
	add.s64 	%rd22, %rd21, %rd3;
	shl.b64 	%rd23, %rd22, 2;
	add.s64 	%rd5, %rd1, %rd23;
	ld.global.u32 	%r93, [%rd5];
	setp.ge.s32 	%p23, %r141, %r52;
	setp.lt.s32 	%p24, %r93, 1;
	or.pred  	%p25, %p23, %p24;
	@%p25 bra 	$L__BB0_25;
	// begin inline asm
	activemask.b32 %r94;
	// end inline asm
	// begin inline asm
	mov.u32 %r95, %lanemask_lt;
	// end inline asm
	and.b32  	%r32, %r95, %r94;
	setp.ne.s32 	%p26, %r32, 0;
	mov.b32 	%r143, 0;
	@%p26 bra 	$L__BB0_24;
	popc.b32 	%r97, %r94;
	atom.shared.add.u32 	%r143, [_ZZ7copy_ifPiS_iiiiE8blockRes], %r97;
$L__BB0_24:
	brev.b32 	%r98, %r94;
	bfind.shiftamt.u32 	%r99, %r98;
	shfl.sync.idx.b32	%r100|%p27, %r143, %r99, 31, %r94;
	popc.b32 	%r101, %r32;
	add.s32 	%r102, %r100, %r101;
	cvt.s64.s32 	%rd24, %r102;
	add.s64 	%rd25, %rd24, %rd3;
	shl.b64 	%rd26, %rd25, 2;
	add.s64 	%rd27, %rd1, %rd26;
	st.global.u32 	[%rd27], %r93;
$L__BB0_25:
	add.s32 	%r103, %r141, 128;
	ld.global.u32 	%r104, [%rd5+512];
	setp.ge.s32 	%p28, %r103, %r52;
	setp.lt.s32 	%p29, %r104, 1;
	or.pred  	%p30, %p28, %p29;
	@%p30 bra 	$L__BB0_29;
	// begin inline asm
	activemask.b32 %r105;
	// end inline asm
	// begin inline asm
	mov.u32 %r106, %lanemask_lt;
	// end inline asm
	and.b32  	%r37, %r106, %r105;
	setp.ne.s32 	%p31, %r37, 0;
	mov.b32 	%r144, 0;
	@%p31 bra 	$L__BB0_28;
	popc.b32 	%r108, %r105;
	atom.shared.add.u32 	%r144, [_ZZ7copy_ifPiS_iiiiE8blockRes], %r108;
$L__BB0_28:
	brev.b32 	%r109, %r105;
	bfind.shiftamt.u32 	%r110, %r109;
	shfl.sync.idx.b32	%r111|%p32, %r144, %r110, 31, %r105;
	popc.b32 	%r112, %r37;
	add.s32 	%r113, %r111, %r112;
	cvt.s64.s32 	%rd28, %r113;
	add.s64 	%rd29, %rd28, %rd3;
	shl.b64 	%rd30, %rd29, 2;
	add.s64 	%rd31, %rd1, %rd30;
	st.global.u32 	[%rd31], %r104;
$L__BB0_29:
	add.s32 	%r114, %r141, 256;
	ld.global.u32 	%r115, [%rd5+1024];
	setp.ge.s32 	%p33, %r114, %r52;
	setp.lt.s32 	%p34, %r115, 1;
	or.pred  	%p35, %p33, %p34;
	@%p35 bra 	$L__BB0_33;
	// begin inline asm
	activemask.b32 %r116;
	// end inline asm
	// begin inline asm
	mov.u32 %r117, %lanemask_lt;
	// end inline asm
	and.b32  	%r42, %r117, %r116;
	setp.ne.s32 	%p36, %r42, 0;
	mov.b32 	%r145, 0;
	@%p36 bra 	$L__BB0_32;
	popc.b32 	%r119, %r116;
	atom.shared.add.u32 	%r145, [_ZZ7copy_ifPiS_iiiiE8blockRes], %r119;
$L__BB0_32:
	brev.b32 	%r120, %r116;
	bfind.shiftamt.u32 	%r121, %r120;
	shfl.sync.idx.b32	%r122|%p37, %r145, %r121, 31, %r116;
	popc.b32 	%r123, %r42;
	add.s32 	%r124, %r122, %r123;
	cvt.s64.s32 	%rd32, %r124;
	add.s64 	%rd33, %rd32, %rd3;
	shl.b64 	%rd34, %rd33, 2;
	add.s64 	%rd35, %rd1, %rd34;
	st.global.u32 	[%rd35], %r115;
$L__BB0_33:
	add.s32 	%r125, %r141, 384;
	ld.global.u32 	%r126, [%rd5+1536];
	setp.ge.s32 	%p38, %r125, %r52;
	setp.lt.s32 	%p39, %r126, 1;
	or.pred  	%p40, %p38, %p39;
	@%p40 bra 	$L__BB0_37;
	// begin inline asm
	activemask.b32 %r127;
	// end inline asm
	// begin inline asm
	mov.u32 %r128, %lanemask_lt;
	// end inline asm
	and.b32  	%r47, %r128, %r127;
	setp.ne.s32 	%p41, %r47, 0;
	mov.b32 	%r146, 0;
	@%p41 bra 	$L__BB0_36;
	popc.b32 	%r130, %r127;
	atom.shared.add.u32 	%r146, [_ZZ7copy_ifPiS_iiiiE8blockRes], %r130;
$L__BB0_36:
	brev.b32 	%r131, %r127;
	bfind.shiftamt.u32 	%r132, %r131;
	shfl.sync.idx.b32	%r133|%p42, %r146, %r132, 31, %r127;
	popc.b32 	%r134, %r47;
	add.s32 	%r135, %r133, %r134;
	cvt.s64.s32 	%rd36, %r135;
	add.s64 	%rd37, %rd36, %rd3;
	shl.b64 	%rd38, %rd37, 2;
	add.s64 	%rd39, %rd1, %rd38;
	st.global.u32 	[%rd39], %r126;
$L__BB0_37:
	add.s32 	%r141, %r141, 512;
	sub.s32 	%r136, %r141, %r3;
	setp.lt.s32 	%p43, %r136, %r52;
	@%p43 bra 	$L__BB0_21;
$L__BB0_38:
	add.s32 	%r137, %r137, %r11;
	setp.lt.s32 	%p44, %r137, %r4;
	@%p44 bra 	$L__BB0_2;
$L__BB0_39:
	ret;

}


// ===== COMPILED SASS (sm_100) =====

	.target	sm_100

	.elftype	@"ET_EXEC"


//--------------------- .note.nv.tkinfo           --------------------------
	.section	.note.nv.tkinfo,"",@"SHT_NOTE"
	.sectionflags	@"SHF_NOTE_NV_TKINFO"
	.tkinfo
        /*0018*/ 	.word	0x00000002
        /*0030*/ 	.string	""
        /*0030*/ 	.string	"ptxas"
        /*0030*/ 	.string	"Cuda compilation tools, release 13.0, V13.0.88"
        /*0030*/ 	.string	"Build cuda_13.0.r13.0/compiler.36424714_0"
        /*0030*/ 	.string	"-arch sm_100 -m 64 "



//--------------------- .note.nv.cuinfo           --------------------------
	.section	.note.nv.cuinfo,"",@"SHT_NOTE"
	.sectionflags	@"SHF_NOTE_NV_CUINFO"
        /*0018*/ 	.short	0x0002
        /*001a*/ 	.short	0x0064
        /*001c*/ 	.short	0x0082
	.zero		2


//--------------------- .nv.info                  --------------------------
	.section	.nv.info,"",@"SHT_CUDA_INFO"
	.align	4


	//----- nvinfo : EIATTR_REGCOUNT
	.align		4
        /*0000*/ 	.byte	0x04, 0x2f
        /*0002*/ 	.short	(.L_1 - .L_0)
	.align		4
.L_0:
        /*0004*/ 	.word	index@(_Z7copy_ifPiS_iiii)
        /*0008*/ 	.word	0x0000001c


	//----- nvinfo : EIATTR_FRAME_SIZE
	.align		4
.L_1:
        /*000c*/ 	.byte	0x04, 0x11
        /*000e*/ 	.short	(.L_3 - .L_2)
	.align		4
.L_2:
        /*0010*/ 	.word	index@(_Z7copy_ifPiS_iiii)
        /*0014*/ 	.word	0x00000000


	//----- nvinfo : EIATTR_MIN_STACK_SIZE
	.align		4
.L_3:
        /*0018*/ 	.byte	0x04, 0x12
        /*001a*/ 	.short	(.L_5 - .L_4)
	.align		4
.L_4:
        /*001c*/ 	.word	index@(_Z7copy_ifPiS_iiii)
        /*0020*/ 	.word	0x00000000
.L_5:


//--------------------- .nv.compat                --------------------------
	.section	.nv.compat,"",@"SHT_CUDA_COMPAT_INFO"
	.align	4
        /*0000*/ 	.byte	0x02, 0x09, 0x00, 0x00, 0x02, 0x02, 0x01, 0x00, 0x02, 0x05, 0x05, 0x00, 0x03, 0x07, 0x01, 0x01
        /*0010*/ 	.byte	0x02, 0x03, 0x00, 0x00, 0x02, 0x06, 0x01, 0x00, 0x04, 0x0b, 0x08, 0x00, 0x09, 0x00, 0x00, 0x00
        /*0020*/ 	.byte	0x00, 0x00, 0x00, 0x00


//--------------------- .nv.info._Z7copy_ifPiS_iiii --------------------------
	.section	.nv.info._Z7copy_ifPiS_iiii,"",@"SHT_CUDA_INFO"
	.sectionflags	@""
	.align	4


	//----- nvinfo : EIATTR_CUDA_API_VERSION
	.align		4
        /*0000*/ 	.byte	0x04, 0x37
        /*0002*/ 	.short	(.L_7 - .L_6)
.L_6:
        /*0004*/ 	.word	0x00000082


	//----- nvinfo : EIATTR_KPARAM_INFO
	.align		4
.L_7:
        /*0008*/ 	.byte	0x04, 0x17
        /*000a*/ 	.short	(.L_9 - .L_8)
.L_8:
        /*000c*/ 	.word	0x00000000
        /*0010*/ 	.short	0x0005
        /*0012*/ 	.short	0x001c
        /*0014*/ 	.byte	0x00, 0xf0, 0x11, 0x00


	//----- nvinfo : EIATTR_KPARAM_INFO
	.align		4
.L_9:
        /*0018*/ 	.byte	0x04, 0x17
        /*001a*/ 	.short	(.L_11 - .L_10)
.L_10:
        /*001c*/ 	.word	0x00000000
        /*0020*/ 	.short	0x0004
        /*0022*/ 	.short	0x0018
        /*0024*/ 	.byte	0x00, 0xf0, 0x11, 0x00


	//----- nvinfo : EIATTR_KPARAM_INFO
	.align		4
.L_11:
        /*0028*/ 	.byte	0x04, 0x17
        /*002a*/ 	.short	(.L_13 - .L_12)
.L_12:
        /*002c*/ 	.word	0x00000000
        /*0030*/ 	.short	0x0003
        /*0032*/ 	.short	0x0014
        /*0034*/ 	.byte	0x00, 0xf0, 0x11, 0x00


	//----- nvinfo : EIATTR_KPARAM_INFO
	.align		4
.L_13:
        /*0038*/ 	.byte	0x04, 0x17
        /*003a*/ 	.short	(.L_15 - .L_14)
.L_14:
        /*003c*/ 	.word	0x00000000
        /*0040*/ 	.short	0x0002
        /*0042*/ 	.short	0x0010
        /*0044*/ 	.byte	0x00, 0xf0, 0x11, 0x00


	//----- nvinfo : EIATTR_KPARAM_INFO
	.align		4
.L_15:
        /*0048*/ 	.byte	0x04, 0x17
        /*004a*/ 	.short	(.L_17 - .L_16)
.L_16:
        /*004c*/ 	.word	0x00000000
        /*0050*/ 	.short	0x0001
        /*0052*/ 	.short	0x0008
        /*0054*/ 	.byte	0x00, 0xf5, 0x21, 0x00


	//----- nvinfo : EIATTR_KPARAM_INFO
	.align		4
.L_17:
        /*0058*/ 	.byte	0x04, 0x17
        /*005a*/ 	.short	(.L_19 - .L_18)
.L_18:
        /*005c*/ 	.word	0x00000000
        /*0060*/ 	.short	0x0000
        /*0062*/ 	.short	0x0000
        /*0064*/ 	.byte	0x00, 0xf5, 0x21, 0x00


	//----- nvinfo : EIATTR_SPARSE_MMA_MASK
	.align		4
.L_19:
        /*0068*/ 	.byte	0x03, 0x50
        /*006a*/ 	.short	0x0000


	//----- nvinfo : EIATTR_MAXREG_COUNT
	.align		4
        /*006c*/ 	.byte	0x03, 0x1b
        /*006e*/ 	.short	0x00ff


	//----- nvinfo : EIATTR_NUM_BARRIERS
	.align		4
        /*0070*/ 	.byte	0x02, 0x4c
        /*0072*/ 	.byte	0x01
	.zero		1


	//----- nvinfo : EIATTR_MERCURY_ISA_VERSION
	.align		4
        /*0074*/ 	.byte	0x03, 0x5f
        /*0076*/ 	.short	0x0101


	//----- nvinfo : EIATTR_INT_WARP_WIDE_INSTR_OFFSETS
	.align		4
        /*0078*/ 	.byte	0x04, 0x31
        /*007a*/ 	.short	(.L_21 - .L_20)


	//   ....[0]....
.L_20:
        /*007c*/ 	.word	0x00000390


	//   ....[1]....
        /*0080*/ 	.word	0x00000400


	//   ....[2]....
        /*0084*/ 	.word	0x00000440


	//   ....[3]....
        /*0088*/ 	.word	0x00000470


	//   ....[4]....
        /*008c*/ 	.word	0x00000490


	//   ....[5]....
        /*0090*/ 	.word	0x000004b0


	//   ....[6]....
        /*0094*/ 	.word	0x000004e0


	//   ....[7]....
        /*0098*/ 	.word	0x000004f0


	//   ....[8]....
        /*009c*/ 	.word	0x00000520


	//   ....[9]....
        /*00a0*/ 	.word	0x00000540


	//   ....[10]....
        /*00a4*/ 	.word	0x00000550


	//   ....[11]....
        /*00a8*/ 	.word	0x00000710


	//   ....[12]....
        /*00ac*/ 	.word	0x00000780


	//   ....[13]....
        /*00b0*/ 	.word	0x000007c0


	//   ....[14]....
        /*00b4*/ 	.word	0x000007f0


	//   ....[15]....
        /*00b8*/ 	.word	0x00000810


	//   ....[16]....
        /*00bc*/ 	.word	0x00000830


	//   ....[17]....
        /*00c0*/ 	.word	0x00000860


	//   ....[18]....
        /*00c4*/ 	.word	0x00000870


	//   ....[19]....
        /*00c8*/ 	.word	0x000008a0


	//   ....[20]....
        /*00cc*/ 	.word	0x000008c0


	//   ....[21]....
        /*00d0*/ 	.word	0x000008d0


	//   ....[22]....
        /*00d4*/ 	.word	0x00000a90


	//   ....[23]....
        /*00d8*/ 	.word	0x00000b00


	//   ....[24]....
        /*00dc*/ 	.word	0x00000b40


	//   ....[25]....
        /*00e0*/ 	.word	0x00000b70


	//   ....[26]....
        /*00e4*/ 	.word	0x00000b90


	//   ....[27]....
        /*00e8*/ 	.word	0x00000bb0


	//   ....[28]....
        /*00ec*/ 	.word	0x00000be0


	//   ....[29]....
        /*00f0*/ 	.word	0x00000bf0


	//   ....[30]....
        /*00f4*/ 	.word	0x00000c20


	//   ....[31]....
        /*00f8*/ 	.word	0x00000c40


	//   ....[32]....
        /*00fc*/ 	.word	0x00000c50


	//   ....[33]....
        /*0100*/ 	.word	0x00000e70


	//   ....[34]....
        /*0104*/ 	.word	0x00000ee0


	//   ....[35]....
        /*0108*/ 	.word	0x00000f20


	//   ....[36]....
        /*010c*/ 	.word	0x00000f50


	//   ....[37]....
        /*0110*/ 	.word	0x00000f70


	//   ....[38]....
        /*0114*/ 	.word	0x00000f90


	//   ....[39]....
        /*0118*/ 	.word	0x00000fc0


	//   ....[40]....
        /*011c*/ 	.word	0x00000fd0


	//   ....[41]....
        /*0120*/ 	.word	0x00001000


	//   ....[42]....
        /*0124*/ 	.word	0x00001020


	//   ....[43]....
        /*0128*/ 	.word	0x00001030


	//   ....[44]....
        /*012c*/ 	.word	0x000011d0


	//   ....[45]....
        /*0130*/ 	.word	0x00001240


	//   ....[46]....
        /*0134*/ 	.word	0x00001280


	//   ....[47]....
        /*0138*/ 	.word	0x000012b0


	//   ....[48]....
        /*013c*/ 	.word	0x000012d0


	//   ....[49]....
        /*0140*/ 	.word	0x000012f0


	//   ....[50]....
        /*0144*/ 	.word	0x00001320


	//   ....[51]....
        /*0148*/ 	.word	0x00001330


	//   ....[52]....
        /*014c*/ 	.word	0x00001360


	//   ....[53]....
        /*0150*/ 	.word	0x00001380


	//   ....[54]....
        /*0154*/ 	.word	0x00001390


	//   ....[55]....
        /*0158*/ 	.word	0x00001530


	//   ....[56]....
        /*015c*/ 	.word	0x000015a0


	//   ....[57]....
        /*0160*/ 	.word	0x000015e0


	//   ....[58]....
        /*0164*/ 	.word	0x00001610


	//   ....[59]....
        /*0168*/ 	.word	0x00001630


	//   ....[60]....
        /*016c*/ 	.word	0x00001650


	//   ....[61]....
        /*0170*/ 	.word	0x00001680


	//   ....[62]....
        /*0174*/ 	.word	0x00001690


	//   ....[63]....
        /*0178*/ 	.word	0x000016c0


	//   ....[64]....
        /*017c*/ 	.word	0x000016e0


	//   ....[65]....
        /*0180*/ 	.word	0x000016f0


	//   ....[66]....
        /*0184*/ 	.word	0x00001890


	//   ....[67]....
        /*0188*/ 	.word	0x00001900


	//   ....[68]....
        /*018c*/ 	.word	0x00001940


	//   ....[69]....
        /*0190*/ 	.word	0x00001970


	//   ....[70]....
        /*0194*/ 	.word	0x00001990


	//   ....[71]....
        /*0198*/ 	.word	0x000019b0


	//   ....[72]....
        /*019c*/ 	.word	0x000019e0


	//   ....[73]....
        /*01a0*/ 	.word	0x000019f0


	//   ....[74]....
        /*01a4*/ 	.word	0x00001a20


	//   ....[75]....
        /*01a8*/ 	.word	0x00001a40


	//   ....[76]....
        /*01ac*/ 	.word	0x00001a50


	//----- nvinfo : EIATTR_COOP_GROUP_MASK_REGIDS
	.align		4
.L_21:
        /*01b0*/ 	.byte	0x04, 0x29
        /*01b2*/ 	.short	(.L_23 - .L_22)


	//   ....[0]....
.L_22:
        /*01b4*/ 	.word	0x05000010


	//   ....[1]....
        /*01b8*/ 	.word	0x05000010


	//   ....[2]....
        /*01bc*/ 	.word	0x05000010


	//   ....[3]....
        /*01c0*/ 	.word	0x05000010


	//   ....[4]....
        /*01c4*/ 	.word	0x05000010


	//   ....[5]....
        /*01c8*/ 	.word	0x05000010


	//   ....[6]....
        /*01cc*/ 	.word	0x05000010


	//   ....[7]....
        /*01d0*/ 	.word	0x05000010


	//   ....[8]....
        /*01d4*/ 	.word	0x05000010


	//   ....[9]....
        /*01d8*/ 	.word	0x05000010


	//   ....[10]....
        /*01dc*/ 	.word	0x05000010


	//   ....[11]....
        /*01e0*/ 	.word	0x05000010


	//   ....[12]....
        /*01e4*/ 	.word	0x05000010


	//   ....[13]....
        /*01e8*/ 	.word	0x05000010


	//----- nvinfo : EIATTR_COOP_GROUP_INSTR_OFFSETS
	.align		4
.L_23:
        /*01ec*/ 	.byte	0x04, 0x28
        /*01ee*/ 	.short	(.L_25 - .L_24)


	//   ....[0]....
.L_24:
        /*01f0*/ 	.word	0x00000590


	//   ....[1]....
        /*01f4*/ 	.word	0x00000910


	//   ....[2]....
        /*01f8*/ 	.word	0x00000c90


	//   ....[3]....
        /*01fc*/ 	.word	0x00001070


	//   ....[4]....
        /*0200*/ 	.word	0x000013d0


	//   ....[5]....
        /*0204*/ 	.word	0x00001730


	//   ....[6]....
        /*0208*/ 	.word	0x00001a90


	//   ....[7]....
        /*020c*/ 	.word	0x00001be0


	//   ....[8]....
        /*0210*/ 	.word	0x00001c50


	//   ....[9]....
        /*0214*/ 	.word	0x00001cc0


	//   ....[10]....
        /*0218*/ 	.word	0x00001d30


	//   ....[11]....
        /*021c*/ 	.word	0x00001da0


	//   ....[12]....
        /*0220*/ 	.word	0x00001e10


	//   ....[13]....
        /*0224*/ 	.word	0x00001e80


	//----- nvinfo : EIATTR_VRC_CTA_INIT_COUNT
	.align		4
.L_25:
        /*0228*/ 	.byte	0x02, 0x4a
	.zero		1
	.zero		1


	//----- nvinfo : EIATTR_EXIT_INSTR_OFFSETS
	.align		4
        /*022c*/ 	.byte	0x04, 0x1c
        /*022e*/ 	.short	(.L_27 - .L_26)


	//   ....[0]....
.L_26:
        /*0230*/ 	.word	0x00000060


	//   ....[1]....
        /*0234*/ 	.word	0x00001ba0


	//----- nvinfo : EIATTR_CRS_STACK_SIZE
	.align		4
.L_27:
        /*0238*/ 	.byte	0x04, 0x1e
        /*023a*/ 	.short	(.L_29 - .L_28)
.L_28:
        /*023c*/ 	.word	0x00000000


	//----- nvinfo : EIATTR_CBANK_PARAM_SIZE
	.align		4
.L_29:
        /*0240*/ 	.byte	0x03, 0x19
        /*0242*/ 	.short	0x0020


	//----- nvinfo : EIATTR_PARAM_CBANK
	.align		4
        /*0244*/ 	.byte	0x04, 0x0a
        /*0246*/ 	.short	(.L_31 - .L_30)
	.align		4
.L_30:
        /*0248*/ 	.word	index@(.nv.constant0._Z7copy_ifPiS_iiii)
        /*024c*/ 	.short	0x0380
        /*024e*/ 	.short	0x0020


	//----- nvinfo : EIATTR_SW_WAR
	.align		4
.L_31:
        /*0250*/ 	.byte	0x04, 0x36
        /*0252*/ 	.short	(.L_33 - .L_32)
.L_32:
        /*0254*/ 	.word	0x00000008
.L_33:


//--------------------- .nv.callgraph             --------------------------
	.section	.nv.callgraph,"",@"SHT_CUDA_CALLGRAPH"
	.align	4
	.sectionentsize	8
	.align		4
        /*0000*/ 	.word	0x00000000
	.align		4
        /*0004*/ 	.word	0xffffffff
	.align		4
        /*0008*/ 	.word	0x00000000
	.align		4
        /*000c*/ 	.word	0xfffffffe
	.align		4
        /*0010*/ 	.word	0x00000000
	.align		4
        /*0014*/ 	.word	0xfffffffd
	.align		4
        /*0018*/ 	.word	0x00000000
	.align		4
        /*001c*/ 	.word	0xfffffffc


//--------------------- .text._Z7copy_ifPiS_iiii  --------------------------
	.section	.text._Z7copy_ifPiS_iiii,"ax",@progbits
	.align	128
        .global         _Z7copy_ifPiS_iiii
        .type           _Z7copy_ifPiS_iiii,@function
        .size           _Z7copy_ifPiS_iiii,(.L_x_61 - _Z7copy_ifPiS_iiii)
        .other          _Z7copy_ifPiS_iiii,@"STO_CUDA_ENTRY STV_DEFAULT"
_Z7copy_ifPiS_iiii:
.text._Z7copy_ifPiS_iiii:
[----:B------:R-:W-:Y:S08]  /*0000*/  LDC R1, c[0x0][0x37c] ;  /* 0x0000df00ff017b82 */ /* 0x000ff00000000800 */
[----:B------:R-:W0:Y:S01]  /*0010*/  LDC R15, c[0x0][0x394] ;  /* 0x0000e500ff0f7b82 */ /* 0x000e220000000800 */
[----:B------:R-:W0:Y:S07]  /*0020*/  LDCU UR5, c[0x0][0x398] ;  /* 0x00007300ff0577ac */ /* 0x000e2e0008000800 */
[----:B------:R-:W1:Y:S01]  /*0030*/  S2UR UR4, SR_CTAID.X ;  /* 0x00000000000479c3 */ /* 0x000e620000002500 */
[----:B0-----:R-:W-:-:S05]  /*0040*/  IMAD R15, R15, UR5, RZ ;  /* 0x000000050f0f7c24 */ /* 0x001fca000f8e02ff */
[----:B-1----:R-:W-:-:S13]  /*0050*/  ISETP.LE.AND P0, PT, R15, UR4, PT ;  /* 0x000000040f007c0c */ /* 0x002fda000bf03270 */
[----:B------:R-:W-:Y:S05]  /*0060*/  @P0 EXIT ;  /* 0x000000000000094d */ /* 0x000fea0003800000 */
[----:B------:R-:W0:Y:S01]  /*0070*/  S2R R13, SR_TID.X ;  /* 0x00000000000d7919 */ /* 0x000e220000002100 */
[----:B------:R-:W1:Y:S01]  /*0080*/  LDCU UR5, c[0x0][0x39c] ;  /* 0x00007380ff0577ac */ /* 0x000e620008000800 */
[----:B------:R-:W-:Y:S01]  /*0090*/  IMAD.U32 R8, RZ, RZ, UR4 ;  /* 0x00000004ff087e24 */ /* 0x000fe2000f8e00ff */
[----:B------:R-:W2:Y:S01]  /*00a0*/  LDCU UR8, c[0x0][0x370] ;  /* 0x00006e00ff0877ac */ /* 0x000ea20008000800 */
[----:B------:R-:W3:Y:S01]  /*00b0*/  LDCU.64 UR6, c[0x0][0x358] ;  /* 0x00006b00ff0677ac */ /* 0x000ee20008000a00 */
[C---:B0-----:R-:W-:Y:S01]  /*00c0*/  VIADD R11, R13.reuse, 0x80 ;  /* 0x000000800d0b7836 */ /* 0x041fe20000000000 */
[C---:B------:R-:W-:Y:S01]  /*00d0*/  LOP3.LUT R10, R13.reuse, 0x1f, RZ, 0xc0, !PT ;  /* 0x0000001f0d0a7812 */ /* 0x040fe200078ec0ff */
[C---:B------:R-:W-:Y:S01]  /*00e0*/  VIADD R7, R13.reuse, 0x100 ;  /* 0x000001000d077836 */ /* 0x040fe20000000000 */
[----:B------:R-:W-:Y:S01]  /*00f0*/  LOP3.LUT R2, RZ, R13, RZ, 0x33, !PT ;  /* 0x0000000dff027212 */ /* 0x000fe200078e33ff */
[----:B------:R-:W-:Y:S01]  /*0100*/  VIADD R6, R13, 0x180 ;  /* 0x000001800d067836 */ /* 0x000fe20000000000 */
[----:B------:R-:W-:-:S02]  /*0110*/  LOP3.LUT R0, R11, 0x7e0, RZ, 0xc0, !PT ;  /* 0x000007e00b007812 */ /* 0x000fc400078ec0ff */
[----:B------:R-:W-:Y:S02]  /*0120*/  LOP3.LUT R3, R13, 0x3e0, RZ, 0xc0, !PT ;  /* 0x000003e00d037812 */ /* 0x000fe400078ec0ff */
[----:B-1----:R-:W-:Y:S02]  /*0130*/  VIMNMX R9, PT, PT, R0, UR5, !PT ;  /* 0x0000000500097c48 */ /* 0x002fe4000ffe0100 */
[----:B------:R-:W-:Y:S02]  /*0140*/  ISETP.GE.AND P1, PT, R3, UR5, PT ;  /* 0x0000000503007c0c */ /* 0x000fe4000bf26270 */
[----:B------:R-:W-:-:S04]  /*0150*/  IADD3 R9, PT, PT, R2, R9, R10 ;  /* 0x0000000902097210 */ /* 0x000fc80007ffe00a */
[----:B--23--:R-:W-:-:S07]  /*0160*/  LOP3.LUT R12, R9, 0x180, RZ, 0xc0, !PT ;  /* 0x00000180090c7812 */ /* 0x00cfce00078ec0ff */
.L_x_38:
[----:B------:R-:W-:Y:S01]  /*0170*/  ISETP.NE.AND P0, PT, R13, RZ, PT ;  /* 0x000000ff0d00720c */ /* 0x000fe20003f05270 */
[----:B------:R-:W-:Y:S05]  /*0180*/  WARPSYNC.ALL ;  /* 0x0000000000007948 */ /* 0x000fea0003800000 */
[----:B------:R-:W-:Y:S07]  /*0190*/  BSSY B1, `(.L_x_0) ;  /* 0x000019d000017945 */ /* 0x000fee0003800000 */
[----:B01----:R-:W0:Y:S01]  /*01a0*/  @!P0 S2R R3, SR_CgaCtaId ;  /* 0x0000000000038919 */ /* 0x003e220000008800 */
[----:B------:R-:W-:-:S04]  /*01b0*/  @!P0 MOV R0, 0x400 ;  /* 0x0000040000008802 */ /* 0x000fc80000000f00 */
[----:B0-----:R-:W-:-:S05]  /*01c0*/  @!P0 LEA R0, R3, R0, 0x18 ;  /* 0x0000000003008211 */ /* 0x001fca00078ec0ff */
[----:B------:R0:W-:Y:S01]  /*01d0*/  @!P0 STS [R0], RZ ;  /* 0x000000ff00008388 */ /* 0x0001e20000000800 */
[----:B------:R-:W-:Y:S06]  /*01e0*/  BAR.SYNC.DEFER_BLOCKING 0x0 ;  /* 0x0000000000007b1d */ /* 0x000fec0000010000 */
[----:B--2---:R-:W-:Y:S05]  /*01f0*/  @P1 BRA `(.L_x_1) ;  /* 0x0000001800581947 */ /* 0x004fea0003800000 */
[----:B------:R-:W-:Y:S01]  /*0200*/  ISETP.NE.AND P0, PT, R12, 0x180, PT ;  /* 0x000001800c00780c */ /* 0x000fe20003f05270 */
[----:B------:R-:W-:Y:S01]  /*0210*/  BSSY B0, `(.L_x_2) ;  /* 0x00000b1000007945 */ /* 0x000fe20003800000 */
[----:B------:R-:W-:Y:S01]  /*0220*/  SHF.R.U32.HI R3, RZ, 0x2, R8 ;  /* 0x00000002ff037819 */ /* 0x000fe20000011608 */
[----:B------:R-:W-:-:S04]  /*0230*/  IMAD.MOV.U32 R19, RZ, RZ, R13 ;  /* 0x000000ffff137224 */ /* 0x000fc800078e000d */
[----:B0-----:R-:W-:-:S04]  /*0240*/  IMAD R0, R3, 0x12c0, R8 ;  /* 0x000012c003007824 */ /* 0x001fc800078e0208 */
[----:B------:R-:W-:Y:S02]  /*0250*/  IMAD R0, R0, 0x12c0, RZ ;  /* 0x000012c000007824 */ /* 0x000fe400078e02ff */
[----:B------:R-:W-:Y:S05]  /*0260*/  @!P0 BRA `(.L_x_3) ;  /* 0x0000000800ac8947 */ /* 0x000fea0003800000 */
[----:B------:R-:W0:Y:S01]  /*0270*/  LDC.64 R2, c[0x0][0x380] ;  /* 0x0000e000ff027b82 */ /* 0x000e220000000a00 */
[----:B------:R-:W-:-:S05]  /*0280*/  IADD3 R5, P0, PT, R0, R13, RZ ;  /* 0x0000000d00057210 */ /* 0x000fca0007f1e0ff */
[----:B------:R-:W-:Y:S01]  /*0290*/  IMAD.X R14, RZ, RZ, RZ, P0 ;  /* 0x000000ffff0e7224 */ /* 0x000fe200000e06ff */
[----:B0-----:R-:W-:-:S04]  /*02a0*/  LEA R4, P0, R5, R2, 0x2 ;  /* 0x0000000205047211 */ /* 0x001fc800078010ff */
[----:B------:R-:W-:Y:S02]  /*02b0*/  LEA.HI.X R5, R5, R3, R14, 0x2, P0 ;  /* 0x0000000305057211 */ /* 0x000fe400000f140e */
[----:B------:R-:W0:Y:S03]  /*02c0*/  LDC R14, c[0x0][0x39c] ;  /* 0x0000e700ff0e7b82 */ /* 0x000e260000000800 */
[----:B------:R-:W2:Y:S01]  /*02d0*/  LDG.E R19, desc[UR6][R4.64] ;  /* 0x0000000604137981 */ /* 0x000ea2000c1e1900 */
[----:B------:R-:W-:Y:S01]  /*02e0*/  BSSY B2, `(.L_x_4) ;  /* 0x0000033000027945 */ /* 0x000fe20003800000 */
[----:B--2---:R-:W-:-:S04]  /*02f0*/  ISETP.GE.AND P0, PT, R19, 0x1, PT ;  /* 0x000000011300780c */ /* 0x004fc80003f06270 */
[----:B0-----:R-:W-:-:S13]  /*0300*/  ISETP.GE.OR P0, PT, R13, R14, !P0 ;  /* 0x0000000e0d00720c */ /* 0x001fda0004706670 */
[----:B------:R-:W-:Y:S05]  /*0310*/  @P0 BRA `(.L_x_5) ;  /* 0x0000000000bc0947 */ /* 0x000fea0003800000 */
[----:B------:R-:W0:Y:S01]  /*0320*/  S2R R17, SR_LTMASK ;  /* 0x0000000000117919 */ /* 0x000e220000003900 */
[----:B------:R-:W-:Y:S01]  /*0330*/  VOTE.ANY R16, PT, PT ;  /* 0x0000000000107806 */ /* 0x000fe200038e0100 */
[----:B------:R-:W-:Y:S01]  /*0340*/  BSSY.RECONVERGENT B3, `(.L_x_6) ;  /* 0x000001d000037945 */ /* 0x000fe20003800200 */
[----:B------:R-:W-:Y:S02]  /*0350*/  IMAD.MOV.U32 R21, RZ, RZ, RZ ;  /* 0x000000ffff157224 */ /* 0x000fe400078e00ff */
[----:B0-----:R-:W-:-:S13]  /*0360*/  LOP3.LUT P0, R20, R17, RZ, R16, 0xa0, !PT ;  /* 0x000000ff11147212 */ /* 0x001fda000780a010 */
[----:B------:R-:W-:Y:S05]  /*0370*/  @P0 BRA `(.L_x_7) ;  /* 0x0000000000640947 */ /* 0x000fea0003800000 */
[----:B------:R-:W0:Y:S01]  /*0380*/  S2UR UR5, SR_CgaCtaId ;  /* 0x00000000000579c3 */ /* 0x000e220000008800 */
[----:B------:R-:W-:Y:S01]  /*0390*/  VOTE.ANY R18, PT, PT ;  /* 0x0000000000127806 */ /* 0x000fe200038e0100 */
[----:B------:R-:W1:Y:S01]  /*03a0*/  POPC R17, R16 ;  /* 0x0000001000117309 */ /* 0x000e620000000000 */
[----:B------:R-:W-:Y:S02]  /*03b0*/  UMOV UR4, 0x400 ;  /* 0x0000040000047882 */ /* 0x000fe40000000000 */
[----:B------:R-:W-:Y:S01]  /*03c0*/  ISETP.EQ.U32.AND P0, PT, R18, -0x1, PT ;  /* 0xffffffff1200780c */ /* 0x000fe20003f02070 */
[----:B0-----:R-:W-:-:S12]  /*03d0*/  ULEA UR4, UR5, UR4, 0x18 ;  /* 0x0000000405047291 */ /* 0x001fd8000f8ec0ff */
[----:B-1----:R0:W1:Y:S01]  /*03e0*/  @!P0 ATOMS.ADD R21, [UR4], R17 ;  /* 0x00000011ff15898c */ /* 0x0020620008000004 */
[----:B------:R-:W-:Y:S05]  /*03f0*/  @!P0 BRA `(.L_x_7) ;  /* 0x0000000000448947 */ /* 0x000fea0003800000 */
[----:B------:R-:W2:Y:S01]  /*0400*/  SHFL.UP P0, R22, R17, 0x1, RZ ;  /* 0x0420000011167989 */ /* 0x000ea200000000ff */
[----:B------:R-:W-:Y:S02]  /*0410*/  IMAD.MOV.U32 R18, RZ, RZ, R17 ;  /* 0x000000ffff127224 */ /* 0x000fe400078e0011 */
[----:B--2---:R-:W-:Y:S02]  /*0420*/  @P0 IMAD.IADD.U32 R18, R17, 0x1, R22 ;  /* 0x0000000111120824 */ /* 0x004fe400078e0016 */
[----:B------:R-:W2:Y:S03]  /*0430*/  S2R R22, SR_LANEID ;  /* 0x0000000000167919 */ /* 0x000ea60000000000 */
[----:B-1----:R-:W1:Y:S02]  /*0440*/  SHFL.UP P0, R21, R18, 0x2, RZ ;  /* 0x0440000012157989 */ /* 0x002e6400000000ff */
[----:B-1----:R-:W-:Y:S01]  /*0450*/  @P0 IMAD.IADD.U32 R18, R18, 0x1, R21 ;  /* 0x0000000112120824 */ /* 0x002fe200078e0015 */
[----:B--2---:R-:W-:-:S04]  /*0460*/  ISETP.EQ.U32.AND P2, PT, R22, 0x1f, PT ;  /* 0x0000001f1600780c */ /* 0x004fc80003f42070 */
[----:B------:R-:W1:Y:S02]  /*0470*/  SHFL.UP P0, R21, R18, 0x4, RZ ;  /* 0x0480000012157989 */ /* 0x000e6400000000ff */
[----:B-1----:R-:W-:-:S05]  /*0480*/  @P0 IMAD.IADD.U32 R18, R18, 0x1, R21 ;  /* 0x0000000112120824 */ /* 0x002fca00078e0015 */
[----:B------:R-:W1:Y:S02]  /*0490*/  SHFL.UP P0, R21, R18, 0x8, RZ ;  /* 0x0500000012157989 */ /* 0x000e6400000000ff */
[----:B-1----:R-:W-:-:S05]  /*04a0*/  @P0 IMAD.IADD.U32 R18, R18, 0x1, R21 ;  /* 0x0000000112120824 */ /* 0x002fca00078e0015 */
[----:B------:R-:W1:Y:S02]  /*04b0*/  SHFL.UP P0, R21, R18, 0x10, RZ ;  /* 0x0600000012157989 */ /* 0x000e6400000000ff */
[----:B-1----:R-:W-:-:S05]  /*04c0*/  @P0 IMAD.IADD.U32 R18, R18, 0x1, R21 ;  /* 0x0000000112120824 */ /* 0x002fca00078e0015 */
[----:B0-----:R-:W0:Y:S04]  /*04d0*/  @P2 ATOMS.ADD R17, [UR4], R18 ;  /* 0x00000012ff11298c */ /* 0x001e280008000004 */
[----:B------:R-:W-:Y:S04]  /*04e0*/  SHFL.UP P0, R22, R18, 0x1, RZ ;  /* 0x0420000012167989 */ /* 0x000fe800000000ff */
[----:B0-----:R-:W0:Y:S02]  /*04f0*/  SHFL.IDX PT, R21, R17, 0x1f, 0x1f ;  /* 0x03e01f0011157f89 */ /* 0x001e2400000e0000 */
[----:B0-----:R-:W-:-:S07]  /*0500*/  @P0 IMAD.IADD.U32 R21, R21, 0x1, R22 ;  /* 0x0000000115150824 */ /* 0x001fce00078e0016 */
.L_x_7:
[----:B------:R-:W-:Y:S05]  /*0510*/  BSYNC.RECONVERGENT B3 ;  /* 0x0000000000037941 */ /* 0x000fea0003800200 */
.L_x_6:
[----:B------:R-:W2:Y:S01]  /*0520*/  MATCH.ANY R23, R16 ;  /* 0x00000000101773a1 */ /* 0x000ea200000e8000 */
[----:B0-----:R-:W0:Y:S07]  /*0530*/  BREV R17, R16 ;  /* 0x0000001000117301 */ /* 0x001e2e0000000000 */
[----:B------:R-:W3:Y:S01]  /*0540*/  REDUX.OR UR4, R16 ;  /* 0x00000000100473c4 */ /* 0x000ee20000004000 */
[----:B------:R-:W-:Y:S01]  /*0550*/  VOTEU.ANY UR5, UPT, PT ;  /* 0x0000000000057886 */ /* 0x000fe200038e0100 */
[----:B0-----:R0:W4:Y:S01]  /*0560*/  FLO.U32.SH R18, R17 ;  /* 0x0000001100127300 */ /* 0x00112200000e0400 */
[----:B--2---:R-:W-:-:S13]  /*0570*/  LOP3.LUT P0, RZ, R16, UR5, R23, 0x40, !PT ;  /* 0x0000000510ff7c12 */ /* 0x004fda000f804017 */
[----:B0--34-:R-:W-:Y:S05]  /*0580*/  @!P0 BRA.DIV UR4, `(.L_x_8) ;  /* 0x0000001604888947 */ /* 0x019fea000b800000 */
[----:B-1----:R0:W1:Y:S02]  /*0590*/  SHFL.IDX PT, R16, R21, R18, 0x1f ;  /* 0x00001f1215107589 */ /* 0x00206400000e0000 */
.L_x_41:
[----:B------:R-:W1:Y:S02]  /*05a0*/  POPC R17, R20 ;  /* 0x0000001400117309 */ /* 0x000e640000000000 */
[----:B-1----:R-:W-:-:S05]  /*05b0*/  IMAD.IADD R17, R16, 0x1, R17 ;  /* 0x0000000110117824 */ /* 0x002fca00078e0211 */
[----:B0-----:R-:W-:-:S04]  /*05c0*/  IADD3 R18, P0, PT, R0, R17, RZ ;  /* 0x0000001100127210 */ /* 0x001fc80007f1e0ff */
[----:B------:R-:W-:Y:S02]  /*05d0*/  LEA.HI.X.SX32 R17, R17, RZ, 0x1, P0 ;  /* 0x000000ff11117211 */ /* 0x000fe400000f0eff */
[----:B------:R-:W-:-:S04]  /*05e0*/  LEA R16, P0, R18, R2, 0x2 ;  /* 0x0000000212107211 */ /* 0x000fc800078010ff */
[----:B------:R-:W-:-:S05]  /*05f0*/  LEA.HI.X R17, R18, R3, R17, 0x2, P0 ;  /* 0x0000000312117211 */ /* 0x000fca00000f1411 */
[----:B------:R0:W-:Y:S04]  /*0600*/  STG.E desc[UR6][R16.64], R19 ;  /* 0x0000001310007986 */ /* 0x0001e8000c101906 */
.L_x_5:
[----:B------:R-:W-:Y:S05]  /*0610*/  BSYNC B2 ;  /* 0x0000000000027941 */ /* 0x000fea0003800000 */
.L_x_4:
[----:B------:R-:W-:Y:S01]  /*0620*/  ISETP.NE.AND P0, PT, R12, RZ, PT ;  /* 0x000000ff0c00720c */ /* 0x000fe20003f05270 */
[----:B0-----:R-:W-:-:S12]  /*0630*/  IMAD.MOV.U32 R19, RZ, RZ, R11 ;  /* 0x000000ffff137224 */ /* 0x001fd800078e000b */
[----:B------:R-:W-:Y:S05]  /*0640*/  @!P0 BRA `(.L_x_3) ;  /* 0x0000000400b48947 */ /* 0x000fea0003800000 */
[----:B------:R-:W2:Y:S01]  /*0650*/  LDG.E R19, desc[UR6][R4.64+0x200] ;  /* 0x0002000604137981 */ /* 0x000ea2000c1e1900 */
[----:B------:R-:W-:Y:S01]  /*0660*/  BSSY B2, `(.L_x_9) ;  /* 0x0000033000027945 */ /* 0x000fe20003800000 */
[----:B--2---:R-:W-:-:S04]  /*0670*/  ISETP.GE.AND P0, PT, R19, 0x1, PT ;  /* 0x000000011300780c */ /* 0x004fc80003f06270 */
[----:B------:R-:W-:-:S13]  /*0680*/  ISETP.GE.OR P0, PT, R11, R14, !P0 ;  /* 0x0000000e0b00720c */ /* 0x000fda0004706670 */
        /* <DEDUP_REMOVED lines=32> */
.L_x_12:
[----:B------:R-:W-:Y:S05]  /*0890*/  BSYNC.RECONVERGENT B3 ;  /* 0x0000000000037941 */ /* 0x000fea0003800200 */
.L_x_11:
        /* <DEDUP_REMOVED lines=8> */
.L_x_44:
[----:B------:R-:W1:Y:S02]  /*0920*/  POPC R17, R20 ;  /* 0x0000001400117309 */ /* 0x000e640000000000 */
[----:B-1----:R-:W-:-:S05]  /*0930*/  IMAD.IADD R17, R16, 0x1, R17 ;  /* 0x0000000110117824 */ /* 0x002fca00078e0211 */
[----:B0-----:R-:W-:-:S04]  /*0940*/  IADD3 R18, P0, PT, R0, R17, RZ ;  /* 0x0000001100127210 */ /* 0x001fc80007f1e0ff */
[----:B------:R-:W-:Y:S02]  /*0950*/  LEA.HI.X.SX32 R17, R17, RZ, 0x1, P0 ;  /* 0x000000ff11117211 */ /* 0x000fe400000f0eff */
[----:B------:R-:W-:-:S04]  /*0960*/  LEA R16, P0, R18, R2, 0x2 ;  /* 0x0000000212107211 */ /* 0x000fc800078010ff */
[----:B------:R-:W-:-:S05]  /*0970*/  LEA.HI.X R17, R18, R3, R17, 0x2, P0 ;  /* 0x0000000312117211 */ /* 0x000fca00000f1411 */
[----:B------:R0:W-:Y:S04]  /*0980*/  STG.E desc[UR6][R16.64], R19 ;  /* 0x0000001310007986 */ /* 0x0001e8000c101906 */
.L_x_10:
[----:B------:R-:W-:Y:S05]  /*0990*/  BSYNC B2 ;  /* 0x0000000000027941 */ /* 0x000fea0003800000 */
.L_x_9:
[----:B------:R-:W-:Y:S01]  /*09a0*/  ISETP.NE.AND P0, PT, R12, 0x80, PT ;  /* 0x000000800c00780c */ /* 0x000fe20003f05270 */
[----:B0-----:R-:W-:-:S12]  /*09b0*/  IMAD.MOV.U32 R19, RZ, RZ, R7 ;  /* 0x000000ffff137224 */ /* 0x001fd800078e0007 */
[----:B------:R-:W-:Y:S05]  /*09c0*/  @!P0 BRA `(.L_x_3) ;  /* 0x0000000000d48947 */ /* 0x000fea0003800000 */
[----:B------:R-:W2:Y:S01]  /*09d0*/  LDG.E R4, desc[UR6][R4.64+0x400] ;  /* 0x0004000604047981 */ /* 0x000ea2000c1e1900 */
[----:B------:R-:W-:Y:S01]  /*09e0*/  IMAD.MOV.U32 R19, RZ, RZ, R6 ;  /* 0x000000ffff137224 */ /* 0x000fe200078e0006 */
        /* <DEDUP_REMOVED lines=21> */
[----:B------:R-:W3:Y:S02]  /*0b40*/  SHFL.UP P0, R18, R17, 0x2, RZ ;  /* 0x0440000011127989 */ /* 0x000ee400000000ff */
[----:B---3--:R-:W-:Y:S01]  /*0b50*/  @P0 IMAD.IADD.U32 R17, R17, 0x1, R18 ;  /* 0x0000000111110824 */ /* 0x008fe200078e0012 */
[----:B--2---:R-:W-:-:S04]  /*0b60*/  ISETP.EQ.U32.AND P2, PT, R19, 0x1f, PT ;  /* 0x0000001f1300780c */ /* 0x004fc80003f42070 */
[----:B------:R-:W2:Y:S02]  /*0b70*/  SHFL.UP P0, R18, R17, 0x4, RZ ;  /* 0x0480000011127989 */ /* 0x000ea400000000ff */
[----:B--2---:R-:W-:-:S05]  /*0b80*/  @P0 IMAD.IADD.U32 R17, R17, 0x1, R18 ;  /* 0x0000000111110824 */ /* 0x004fca00078e0012 */
[----:B------:R-:W2:Y:S02]  /*0b90*/  SHFL.UP P0, R18, R17, 0x8, RZ ;  /* 0x0500000011127989 */ /* 0x000ea400000000ff */
[----:B--2---:R-:W-:-:S05]  /*0ba0*/  @P0 IMAD.IADD.U32 R17, R17, 0x1, R18 ;  /* 0x0000000111110824 */ /* 0x004fca00078e0012 */
[----:B------:R-:W2:Y:S02]  /*0bb0*/  SHFL.UP P0, R18, R17, 0x10, RZ ;  /* 0x0600000011127989 */ /* 0x000ea400000000ff */
[----:B--2---:R-:W-:-:S05]  /*0bc0*/  @P0 IMAD.IADD.U32 R17, R17, 0x1, R18 ;  /* 0x0000000111110824 */ /* 0x004fca00078e0012 */
[----:B0-----:R-:W1:Y:S04]  /*0bd0*/  @P2 ATOMS.ADD R14, [UR4], R17 ;  /* 0x00000011ff0e298c */ /* 0x001e680008000004 */
[----:B------:R-:W-:Y:S04]  /*0be0*/  SHFL.UP P0, R18, R17, 0x1, RZ ;  /* 0x0420000011127989 */ /* 0x000fe800000000ff */
[----:B-1----:R-:W0:Y:S02]  /*0bf0*/  SHFL.IDX PT, R21, R14, 0x1f, 0x1f ;  /* 0x03e01f000e157f89 */ /* 0x002e2400000e0000 */
[----:B0-----:R-:W-:-:S07]  /*0c00*/  @P0 IMAD.IADD.U32 R21, R21, 0x1, R18 ;  /* 0x0000000115150824 */ /* 0x001fce00078e0012 */
.L_x_15:
[----:B------:R-:W-:Y:S05]  /*0c10*/  BSYNC.RECONVERGENT B2 ;  /* 0x0000000000027941 */ /* 0x000fea0003800200 */
.L_x_14:
        /* <DEDUP_REMOVED lines=8> */
.L_x_47:
[----:B------:R-:W1:Y:S01]  /*0ca0*/  POPC R5, R5 ;  /* 0x0000000500057309 */ /* 0x000e620000000000 */
[----:B------:R-:W-:Y:S02]  /*0cb0*/  IMAD.MOV.U32 R19, RZ, RZ, R6 ;  /* 0x000000ffff137224 */ /* 0x000fe400078e0006 */
[----:B-1----:R-:W-:-:S05]  /*0cc0*/  IMAD.IADD R17, R16, 0x1, R5 ;  /* 0x0000000110117824 */ /* 0x002fca00078e0205 */
[----:B------:R-:W-:-:S04]  /*0cd0*/  IADD3 R14, P0, PT, R0, R17, RZ ;  /* 0x00000011000e7210 */ /* 0x000fc80007f1e0ff */
[----:B------:R-:W-:Y:S02]  /*0ce0*/  LEA.HI.X.SX32 R17, R17, RZ, 0x1, P0 ;  /* 0x000000ff11117211 */ /* 0x000fe400000f0eff */
[----:B------:R-:W-:-:S04]  /*0cf0*/  LEA R2, P0, R14, R2, 0x2 ;  /* 0x000000020e027211 */ /* 0x000fc800078010ff */
[----:B------:R-:W-:-:S05]  /*0d00*/  LEA.HI.X R3, R14, R3, R17, 0x2, P0 ;  /* 0x000000030e037211 */ /* 0x000fca00000f1411 */
[----:B------:R1:W-:Y:S04]  /*0d10*/  STG.E desc[UR6][R2.64], R4 ;  /* 0x0000000402007986 */ /* 0x0003e8000c101906 */
.L_x_3:
[----:B------:R-:W-:Y:S05]  /*0d20*/  BSYNC B0 ;  /* 0x0000000000007941 */ /* 0x000fea0003800000 */
.L_x_2:
[----:B------:R-:W2:Y:S01]  /*0d30*/  LDC R14, c[0x0][0x39c] ;  /* 0x0000e700ff0e7b82 */ /* 0x000ea20000000800 */
[----:B------:R-:W-:-:S07]  /*0d40*/  ISETP.GE.U32.AND P0, PT, R9, 0x180, PT ;  /* 0x000001800900780c */ /* 0x000fce0003f06070 */
[----:B-1----:R-:W1:Y:S06]  /*0d50*/  LDC.64 R2, c[0x0][0x380] ;  /* 0x0000e000ff027b82 */ /* 0x002e6c0000000a00 */
[----:B------:R-:W-:Y:S05]  /*0d60*/  @!P0 BRA `(.L_x_1) ;  /* 0x0000000c007c8947 */ /* 0x000fea0003800000 */
.L_x_37:
[----:B------:R-:W-:-:S05]  /*0d70*/  IADD3 R5, P0, PT, R0, R19, RZ ;  /* 0x0000001300057210 */ /* 0x000fca0007f1e0ff */
[----:B------:R-:W-:Y:S01]  /*0d80*/  IMAD.X R16, RZ, RZ, RZ, P0 ;  /* 0x000000ffff107224 */ /* 0x000fe200000e06ff */
[----:B-1----:R-:W-:-:S04]  /*0d90*/  LEA R4, P0, R5, R2, 0x2 ;  /* 0x0000000205047211 */ /* 0x002fc800078010ff */
[----:B------:R-:W-:-:S05]  /*0da0*/  LEA.HI.X R5, R5, R3, R16, 0x2, P0 ;  /* 0x0000000305057211 */ /* 0x000fca00000f1410 */
[----:B------:R-:W3:Y:S01]  /*0db0*/  LDG.E R23, desc[UR6][R4.64] ;  /* 0x0000000604177981 */ /* 0x000ee2000c1e1900 */
[----:B------:R-:W-:Y:S01]  /*0dc0*/  BSSY B0, `(.L_x_17) ;  /* 0x0000033000007945 */ /* 0x000fe20003800000 */
[----:B---3--:R-:W-:-:S04]  /*0dd0*/  ISETP.GE.AND P0, PT, R23, 0x1, PT ;  /* 0x000000011700780c */ /* 0x008fc80003f06270 */
[----:B--2---:R-:W-:-:S13]  /*0de0*/  ISETP.GE.OR P0, PT, R19, R14, !P0 ;  /* 0x0000000e1300720c */ /* 0x004fda0004706670 */
[----:B------:R-:W-:Y:S05]  /*0df0*/  @P0 BRA `(.L_x_18) ;  /* 0x0000000000bc0947 */ /* 0x000fea0003800000 */
[----:B------:R-:W1:Y:S01]  /*0e00*/  S2R R17, SR_LTMASK ;  /* 0x0000000000117919 */ /* 0x000e620000003900 */
[----:B------:R-:W-:Y:S01]  /*0e10*/  VOTE.ANY R16, PT, PT ;  /* 0x0000000000107806 */ /* 0x000fe200038e0100 */
[----:B------:R-:W-:Y:S01]  /*0e20*/  BSSY.RECONVERGENT B2, `(.L_x_19) ;  /* 0x000001d000027945 */ /* 0x000fe20003800200 */
[----:B0-----:R-:W-:Y:S02]  /*0e30*/  IMAD.MOV.U32 R21, RZ, RZ, RZ ;  /* 0x000000ffff157224 */ /* 0x001fe400078e00ff */
[----:B-1----:R-:W-:-:S13]  /*0e40*/  LOP3.LUT P0, R20, R17, RZ, R16, 0xa0, !PT ;  /* 0x000000ff11147212 */ /* 0x002fda000780a010 */
        /* <DEDUP_REMOVED lines=26> */
.L_x_20:
[----:B------:R-:W-:Y:S05]  /*0ff0*/  BSYNC.RECONVERGENT B2 ;  /* 0x0000000000027941 */ /* 0x000fea0003800200 */
.L_x_19:
        /* <DEDUP_REMOVED lines=8> */
.L_x_50:
[----:B------:R-:W1:Y:S02]  /*1080*/  POPC R17, R20 ;  /* 0x0000001400117309 */ /* 0x000e640000000000 */
[----:B-1----:R-:W-:-:S05]  /*1090*/  IMAD.IADD R17, R16, 0x1, R17 ;  /* 0x0000000110117824 */ /* 0x002fca00078e0211 */
[----:B0-----:R-:W-:-:S04]  /*10a0*/  IADD3 R18, P0, PT, R0, R17, RZ ;  /* 0x0000001100127210 */ /* 0x001fc80007f1e0ff */
[----:B------:R-:W-:Y:S02]  /*10b0*/  LEA.HI.X.SX32 R17, R17, RZ, 0x1, P0 ;  /* 0x000000ff11117211 */ /* 0x000fe400000f0eff */
[----:B------:R-:W-:-:S04]  /*10c0*/  LEA R16, P0, R18, R2, 0x2 ;  /* 0x0000000212107211 */ /* 0x000fc800078010ff */
[----:B------:R-:W-:-:S05]  /*10d0*/  LEA.HI.X R17, R18, R3, R17, 0x2, P0 ;  /* 0x0000000312117211 */ /* 0x000fca00000f1411 */
[----:B------:R1:W-:Y:S04]  /*10e0*/  STG.E desc[UR6][R16.64], R23 ;  /* 0x0000001710007986 */ /* 0x0003e8000c101906 */
.L_x_18:
[----:B------:R-:W-:Y:S05]  /*10f0*/  BSYNC B0 ;  /* 0x0000000000007941 */ /* 0x000fea0003800000 */
.L_x_17:
[----:B-1----:R-:W2:Y:S01]  /*1100*/  LDG.E R23, desc[UR6][R4.64+0x200] ;  /* 0x0002000604177981 */ /* 0x002ea2000c1e1900 */
[----:B------:R-:W-:Y:S01]  /*1110*/  VIADD R17, R19, 0x80 ;  /* 0x0000008013117836 */ /* 0x000fe20000000000 */
[----:B------:R-:W-:Y:S01]  /*1120*/  BSSY B0, `(.L_x_22) ;  /* 0x0000033000007945 */ /* 0x000fe20003800000 */
[----:B--2---:R-:W-:-:S04]  /*1130*/  ISETP.GE.AND P0, PT, R23, 0x1, PT ;  /* 0x000000011700780c */ /* 0x004fc80003f06270 */
[----:B------:R-:W-:-:S13]  /*1140*/  ISETP.GE.OR P0, PT, R17, R14, !P0 ;  /* 0x0000000e1100720c */ /* 0x000fda0004706670 */
        /* <DEDUP_REMOVED lines=32> */
.L_x_25:
[----:B------:R-:W-:Y:S05]  /*1350*/  BSYNC.RECONVERGENT B2 ;  /* 0x0000000000027941 */ /* 0x000fea0003800200 */
.L_x_24:
        /* <DEDUP_REMOVED lines=8> */
.L_x_53:
[----:B------:R-:W1:Y:S02]  /*13e0*/  POPC R17, R20 ;  /* 0x0000001400117309 */ /* 0x000e640000000000 */
[----:B-1----:R-:W-:-:S05]  /*13f0*/  IMAD.IADD R17, R16, 0x1, R17 ;  /* 0x0000000110117824 */ /* 0x002fca00078e0211 */
[----:B0-----:R-:W-:-:S04]  /*1400*/  IADD3 R18, P0, PT, R0, R17, RZ ;  /* 0x0000001100127210 */ /* 0x001fc80007f1e0ff */
[----:B------:R-:W-:Y:S02]  /*1410*/  LEA.HI.X.SX32 R17, R17, RZ, 0x1, P0 ;  /* 0x000000ff11117211 */ /* 0x000fe400000f0eff */
[----:B------:R-:W-:-:S04]  /*1420*/  LEA R16, P0, R18, R2, 0x2 ;  /* 0x0000000212107211 */ /* 0x000fc800078010ff */
[----:B------:R-:W-:-:S05]  /*1430*/  LEA.HI.X R17, R18, R3, R17, 0x2, P0 ;  /* 0x0000000312117211 */ /* 0x000fca00000f1411 */
[----:B------:R1:W-:Y:S04]  /*1440*/  STG.E desc[UR6][R16.64], R23 ;  /* 0x0000001710007986 */ /* 0x0003e8000c101906 */
.L_x_23:
[----:B------:R-:W-:Y:S05]  /*1450*/  BSYNC B0 ;  /* 0x0000000000007941 */ /* 0x000fea0003800000 */
.L_x_22:
        /* <DEDUP_REMOVED lines=37> */
.L_x_30:
[----:B------:R-:W-:Y:S05]  /*16b0*/  BSYNC.RECONVERGENT B2 ;  /* 0x0000000000027941 */ /* 0x000fea0003800200 */
.L_x_29:
        /* <DEDUP_REMOVED lines=8> */
.L_x_56:
[----:B------:R-:W1:Y:S02]  /*1740*/  POPC R17, R20 ;  /* 0x0000001400117309 */ /* 0x000e640000000000 */
[----:B-1----:R-:W-:-:S05]  /*1750*/  IMAD.IADD R17, R16, 0x1, R17 ;  /* 0x0000000110117824 */ /* 0x002fca00078e0211 */
[----:B0-----:R-:W-:-:S04]  /*1760*/  IADD3 R18, P0, PT, R0, R17, RZ ;  /* 0x0000001100127210 */ /* 0x001fc80007f1e0ff */
[----:B------:R-:W-:Y:S02]  /*1770*/  LEA.HI.X.SX32 R17, R17, RZ, 0x1, P0 ;  /* 0x000000ff11117211 */ /* 0x000fe400000f0eff */
[----:B------:R-:W-:-:S04]  /*1780*/  LEA R16, P0, R18, R2, 0x2 ;  /* 0x0000000212107211 */ /* 0x000fc800078010ff */
[----:B------:R-:W-:-:S05]  /*1790*/  LEA.HI.X R17, R18, R3, R17, 0x2, P0 ;  /* 0x0000000312117211 */ /* 0x000fca00000f1411 */
[----:B------:R1:W-:Y:S04]  /*17a0*/  STG.E desc[UR6][R16.64], R23 ;  /* 0x0000001710007986 */ /* 0x0003e8000c101906 */
.L_x_28:
[----:B------:R-:W-:Y:S05]  /*17b0*/  BSYNC B0 ;  /* 0x0000000000007941 */ /* 0x000fea0003800000 */
.L_x_27:
        /* <DEDUP_REMOVED lines=37> */
.L_x_35:
[----:B------:R-:W-:Y:S05]  /*1a10*/  BSYNC.RECONVERGENT B2 ;  /* 0x0000000000027941 */ /* 0x000fea0003800200 */
.L_x_34:
        /* <DEDUP_REMOVED lines=8> */
.L_x_59:
[----:B------:R-:W1:Y:S02]  /*1aa0*/  POPC R5, R20 ;  /* 0x0000001400057309 */ /* 0x000e640000000000 */
[----:B-1----:R-:W-:-:S05]  /*1ab0*/  IMAD.IADD R5, R16, 0x1, R5 ;  /* 0x0000000110057824 */ /* 0x002fca00078e0205 */
[----:B------:R-:W-:-:S04]  /*1ac0*/  IADD3 R16, P0, PT, R0, R5, RZ ;  /* 0x0000000500107210 */ /* 0x000fc80007f1e0ff */
[----:B------:R-:W-:Y:S02]  /*1ad0*/  LEA.HI.X.SX32 R5, R5, RZ, 0x1, P0 ;  /* 0x000000ff05057211 */ /* 0x000fe400000f0eff */
[----:B------:R-:W-:-:S04]  /*1ae0*/  LEA R4, P0, R16, R2, 0x2 ;  /* 0x0000000210047211 */ /* 0x000fc800078010ff */
[----:B------:R-:W-:-:S05]  /*1af0*/  LEA.HI.X R5, R16, R3, R5, 0x2, P0 ;  /* 0x0000000310057211 */ /* 0x000fca00000f1405 */
[----:B------:R1:W-:Y:S04]  /*1b00*/  STG.E desc[UR6][R4.64], R23 ;  /* 0x0000001704007986 */ /* 0x0003e8000c101906 */
.L_x_33:
[----:B------:R-:W-:Y:S05]  /*1b10*/  BSYNC B0 ;  /* 0x0000000000007941 */ /* 0x000fea0003800000 */
.L_x_32:
[----:B------:R-:W-:-:S04]  /*1b20*/  VIADD R19, R19, 0x200 ;  /* 0x0000020013137836 */ /* 0x000fc80000000000 */
[----:B-1----:R-:W-:-:S05]  /*1b30*/  IMAD.IADD R5, R19, 0x1, -R10 ;  /* 0x0000000113057824 */ /* 0x002fca00078e0a0a */
[----:B------:R-:W-:-:S13]  /*1b40*/  ISETP.GE.AND P0, PT, R5, R14, PT ;  /* 0x0000000e0500720c */ /* 0x000fda0003f06270 */
[----:B------:R-:W-:Y:S05]  /*1b50*/  @!P0 BRA `(.L_x_37) ;  /* 0xfffffff000848947 */ /* 0x000fea000383ffff */
.L_x_1:
[----:B------:R-:W-:Y:S05]  /*1b60*/  BSYNC B1 ;  /* 0x0000000000017941 */ /* 0x000fea0003800000 */
.L_x_0:
[----:B------:R-:W-:-:S05]  /*1b70*/  VIADD R8, R8, UR8 ;  /* 0x0000000808087c36 */ /* 0x000fca0008000000 */
[----:B------:R-:W-:-:S13]  /*1b80*/  ISETP.GE.AND P0, PT, R8, R15, PT ;  /* 0x0000000f0800720c */ /* 0x000fda0003f06270 */
[----:B------:R-:W-:Y:S05]  /*1b90*/  @!P0 BRA `(.L_x_38) ;  /* 0xffffffe400748947 */ /* 0x000fea000383ffff */
[----:B------:R-:W-:Y:S05]  /*1ba0*/  EXIT ;  /* 0x000000000000794d */ /* 0x000fea0003800000 */
.L_x_8:
[----:B------:R-:W-:Y:S01]  /*1bb0*/  BSSY B3, `(.L_x_39) ;  /* 0x0000005000037945 */ /* 0x000fe20003800000 */
[----:B------:R-:W-:-:S07]  /*1bc0*/  IMAD.MOV.U32 R17, RZ, RZ, 0x1f ;  /* 0x0000001fff117424 */ /* 0x000fce00078e00ff */
[----:B-1----:R-:W-:Y:S05]  /*1bd0*/  WARPSYNC.COLLECTIVE R16, `(.L_x_40) ;  /* 0x0000000010087348 */ /* 0x002fea0003c00000 */
[----:B-1----:R0:W1:Y:S02]  /*1be0*/  SHFL.IDX P0, R16, R21, R18, R17 ;  /* 0x0000001215107389 */ /* 0x0020640000000011 */
[----:B01----:R-:W-:Y:S05]  /*1bf0*/  ENDCOLLECTIVE ;  /* 0x000000000000791b */ /* 0x003fea0003800000 */
.L_x_40:
[----:B------:R-:W-:Y:S05]  /*1c00*/  BSYNC B3 ;  /* 0x0000000000037941 */ /* 0x000fea0003800000 */
.L_x_39:
[----:B------:R-:W-:Y:S05]  /*1c10*/  BRA `(.L_x_41) ;  /* 0xffffffe800607947 */ /* 0x000fea000383ffff */
.L_x_13:
[----:B------:R-:W-:Y:S01]  /*1c20*/  BSSY B3, `(.L_x_42) ;  /* 0x0000005000037945 */ /* 0x000fe20003800000 */
[----:B------:R-:W-:-:S07]  /*1c30*/  IMAD.MOV.U32 R17, RZ, RZ, 0x1f ;  /* 0x0000001fff117424 */ /* 0x000fce00078e00ff */
[----:B-1----:R-:W-:Y:S05]  /*1c40*/  WARPSYNC.COLLECTIVE R16, `(.L_x_43) ;  /* 0x0000000010087348 */ /* 0x002fea0003c00000 */
[----:B-1----:R0:W1:Y:S02]  /*1c50*/  SHFL.IDX P0, R16, R21, R18, R17 ;  /* 0x0000001215107389 */ /* 0x0020640000000011 */
[----:B01----:R-:W-:Y:S05]  /*1c60*/  ENDCOLLECTIVE ;  /* 0x000000000000791b */ /* 0x003fea0003800000 */
.L_x_43:
[----:B------:R-:W-:Y:S05]  /*1c70*/  BSYNC B3 ;  /* 0x0000000000037941 */ /* 0x000fea0003800000 */
.L_x_42:
[----:B------:R-:W-:Y:S05]  /*1c80*/  BRA `(.L_x_44) ;  /* 0xffffffec00247947 */ /* 0x000fea000383ffff */
.L_x_16:
[----:B------:R-:W-:Y:S01]  /*1c90*/  BSSY B2, `(.L_x_45) ;  /* 0x0000005000027945 */ /* 0x000fe20003800000 */
[----:B------:R-:W-:-:S07]  /*1ca0*/  IMAD.MOV.U32 R17, RZ, RZ, 0x1f ;  /* 0x0000001fff117424 */ /* 0x000fce00078e00ff */
[----:B-1----:R-:W-:Y:S05]  /*1cb0*/  WARPSYNC.COLLECTIVE R16, `(.L_x_46) ;  /* 0x0000000010087348 */ /* 0x002fea0003c00000 */
[----:B-1----:R0:W1:Y:S02]  /*1cc0*/  SHFL.IDX P0, R16, R21, R18, R17 ;  /* 0x0000001215107389 */ /* 0x0020640000000011 */
[----:B01----:R-:W-:Y:S05]  /*1cd0*/  ENDCOLLECTIVE ;  /* 0x000000000000791b */ /* 0x003fea0003800000 */
.L_x_46:
[----:B------:R-:W-:Y:S05]  /*1ce0*/  BSYNC B2 ;  /* 0x0000000000027941 */ /* 0x000fea0003800000 */
.L_x_45:
[----:B------:R-:W-:Y:S05]  /*1cf0*/  BRA `(.L_x_47) ;  /* 0xffffffec00e87947 */ /* 0x000fea000383ffff */
.L_x_21:
[----:B------:R-:W-:Y:S01]  /*1d00*/  BSSY B2, `(.L_x_48) ;  /* 0x0000005000027945 */ /* 0x000fe20003800000 */
[----:B------:R-:W-:-:S07]  /*1d10*/  IMAD.MOV.U32 R17, RZ, RZ, 0x1f ;  /* 0x0000001fff117424 */ /* 0x000fce00078e00ff */
[----:B-1----:R-:W-:Y:S05]  /*1d20*/  WARPSYNC.COLLECTIVE R16, `(.L_x_49) ;  /* 0x0000000010087348 */ /* 0x002fea0003c00000 */
[----:B-1----:R0:W1:Y:S02]  /*1d30*/  SHFL.IDX P0, R16, R21, R18, R17 ;  /* 0x0000001215107389 */ /* 0x0020640000000011 */
[----:B01----:R-:W-:Y:S05]  /*1d40*/  ENDCOLLECTIVE ;  /* 0x000000000000791b */ /* 0x003fea0003800000 */
.L_x_49:
[----:B------:R-:W-:Y:S05]  /*1d50*/  BSYNC B2 ;  /* 0x0000000000027941 */ /* 0x000fea0003800000 */
.L_x_48:
[----:B------:R-:W-:Y:S05]  /*1d60*/  BRA `(.L_x_50) ;  /* 0xfffffff000c47947 */ /* 0x000fea000383ffff */
.L_x_26:
[----:B------:R-:W-:Y:S01]  /*1d70*/  BSSY B2, `(.L_x_51) ;  /* 0x0000005000027945 */ /* 0x000fe20003800000 */
[----:B------:R-:W-:-:S07]  /*1d80*/  IMAD.MOV.U32 R17, RZ, RZ, 0x1f ;  /* 0x0000001fff117424 */ /* 0x000fce00078e00ff */
[----:B-1----:R-:W-:Y:S05]  /*1d90*/  WARPSYNC.COLLECTIVE R16, `(.L_x_52) ;  /* 0x0000000010087348 */ /* 0x002fea0003c00000 */
[----:B-1----:R0:W1:Y:S02]  /*1da0*/  SHFL.IDX P0, R16, R21, R18, R17 ;  /* 0x0000001215107389 */ /* 0x0020640000000011 */
[----:B01----:R-:W-:Y:S05]  /*1db0*/  ENDCOLLECTIVE ;  /* 0x000000000000791b */ /* 0x003fea0003800000 */
.L_x_52:
[----:B------:R-:W-:Y:S05]  /*1dc0*/  BSYNC B2 ;  /* 0x0000000000027941 */ /* 0x000fea0003800000 */
.L_x_51:
[----:B------:R-:W-:Y:S05]  /*1dd0*/  BRA `(.L_x_53) ;  /* 0xfffffff400807947 */ /* 0x000fea000383ffff */
.L_x_31:
[----:B------:R-:W-:Y:S01]  /*1de0*/  BSSY B2, `(.L_x_54) ;  /* 0x0000005000027945 */ /* 0x000fe20003800000 */
[----:B------:R-:W-:-:S07]  /*1df0*/  IMAD.MOV.U32 R17, RZ, RZ, 0x1f ;  /* 0x0000001fff117424 */ /* 0x000fce00078e00ff */
[----:B-1----:R-:W-:Y:S05]  /*1e00*/  WARPSYNC.COLLECTIVE R16, `(.L_x_55) ;  /* 0x0000000010087348 */ /* 0x002fea0003c00000 */
[----:B-1----:R0:W1:Y:S02]  /*1e10*/  SHFL.IDX P0, R16, R21, R18, R17 ;  /* 0x0000001215107389 */ /* 0x0020640000000011 */
[----:B01----:R-:W-:Y:S05]  /*1e20*/  ENDCOLLECTIVE ;  /* 0x000000000000791b */ /* 0x003fea0003800000 */
.L_x_55:
[----:B------:R-:W-:Y:S05]  /*1e30*/  BSYNC B2 ;  /* 0x0000000000027941 */ /* 0x000fea0003800000 */
.L_x_54:
[----:B------:R-:W-:Y:S05]  /*1e40*/  BRA `(.L_x_56) ;  /* 0xfffffff8003c7947 */ /* 0x000fea000383ffff */
.L_x_36:
[----:B------:R-:W-:Y:S01]  /*1e50*/  BSSY B2, `(.L_x_57) ;  /* 0x0000005000027945 */ /* 0x000fe20003800000 */
[----:B------:R-:W-:-:S07]  /*1e60*/  IMAD.MOV.U32 R17, RZ, RZ, 0x1f ;  /* 0x0000001fff117424 */ /* 0x000fce00078e00ff */
[----:B-1----:R-:W-:Y:S05]  /*1e70*/  WARPSYNC.COLLECTIVE R16, `(.L_x_58) ;  /* 0x0000000010087348 */ /* 0x002fea0003c00000 */
[----:B-1----:R0:W1:Y:S02]  /*1e80*/  SHFL.IDX P0, R16, R21, R18, R17 ;  /* 0x0000001215107389 */ /* 0x0020640000000011 */
[----:B01----:R-:W-:Y:S05]  /*1e90*/  ENDCOLLECTIVE ;  /* 0x000000000000791b */ /* 0x003fea0003800000 */
.L_x_58:
[----:B------:R-:W-:Y:S05]  /*1ea0*/  BSYNC B2 ;  /* 0x0000000000027941 */ /* 0x000fea0003800000 */
.L_x_57:
[----:B------:R-:W-:Y:S05]  /*1eb0*/  BRA `(.L_x_59) ;  /* 0xfffffff800f87947 */ /* 0x000fea000383ffff */
.L_x_60:
[----:B------:R-:W-:-:S00]  /*1ec0*/  BRA `(.L_x_60) ;  /* 0xfffffffc00fc7947 */ /* 0x000fc0000383ffff */
[----:B------:R-:W-:-:S00]  /*1ed0*/  NOP ;  /* 0x0000000000007918 */ /* 0x000fc00000000000 */
        /* <DEDUP_REMOVED lines=10> */
.L_x_61:


//--------------------- .nv.shared._Z7copy_ifPiS_iiii --------------------------
	.section	.nv.shared._Z7copy_ifPiS_iiii,"aw",@nobits
	.sectionflags	@""
	.align	4
.nv.shared._Z7copy_ifPiS_iiii:
	.zero		1028


//--------------------- .nv.shared.reserved.0     --------------------------
	.section	.nv.shared.reserved.0,"aw",@nobits
	.weak		__nv_reservedSMEM_offset_0_alias
	.size		__nv_reservedSMEM_offset_0_alias, 0, 64
	.other		__nv_reservedSMEM_offset_0_alias,@"STO_CUDA_RESERVED_SHARED STV_DEFAULT"
__nv_reservedSMEM_offset_0_alias:
	.zero		0
	.zero		64


//--------------------- .nv.constant0._Z7copy_ifPiS_iiii --------------------------
	.section	.nv.constant0._Z7copy_ifPiS_iiii,"a",@progbits
	.sectionflags	@""
	.align	4
.nv.constant0._Z7copy_ifPiS_iiii:
	.zero		928


//--------------------- SYMBOLS --------------------------

	.type		.nv.reservedSmem.offset0,@object
	.size		.nv.reservedSmem.offset0,0x4
	.type		.nv.reservedSmem.cap,@object
	.size		.nv.reservedSmem.cap,0x4
